//
// Generated by NVIDIA NVVM Compiler
//
// Compiler Build ID: CL-36424714
// Cuda compilation tools, release 13.0, V13.0.88
// Based on NVVM 20.0.0
//

.version 9.0
.target sm_100
.address_size 64

	// .globl	get_nhood_idx
.extern .func  (.param .b32 func_retval0) vprintf
(
	.param .b64 vprintf_param_0,
	.param .b64 vprintf_param_1
)
;
.global .align 1 .b8 $str[21] = {85, 110, 114, 101, 115, 111, 108, 118, 101, 100, 32, 110, 111, 100, 101, 58, 32, 37, 100, 10};

.visible .entry get_nhood_idx(
	.param .u64 .ptr .align 1 get_nhood_idx_param_0,
	.param .u64 .ptr .align 1 get_nhood_idx_param_1,
	.param .u64 .ptr .align 1 get_nhood_idx_param_2,
	.param .u64 .ptr .align 1 get_nhood_idx_param_3,
	.param .u64 .ptr .align 1 get_nhood_idx_param_4,
	.param .u32 get_nhood_idx_param_5
)
{
	.local .align 8 .b8 	__local_depot0[8];
	.reg .b64 	%SP;
	.reg .b64 	%SPL;
	.reg .pred 	%p<6>;
	.reg .b16 	%rs<3>;
	.reg .b32 	%r<16>;
	.reg .b64 	%rd<24>;

	mov.u64 	%SPL, __local_depot0;
	cvta.local.u64 	%SP, %SPL;
	ld.param.u64 	%rd4, [get_nhood_idx_param_0];
	ld.param.u64 	%rd5, [get_nhood_idx_param_1];
	ld.param.u64 	%rd6, [get_nhood_idx_param_2];
	ld.param.u64 	%rd7, [get_nhood_idx_param_3];
	ld.param.u64 	%rd8, [get_nhood_idx_param_4];
	ld.param.u32 	%r7, [get_nhood_idx_param_5];
	mov.u32 	%r8, %ctaid.x;
	mov.u32 	%r9, %ntid.x;
	mov.u32 	%r10, %tid.x;
	mad.lo.s32 	%r1, %r8, %r9, %r10;
	setp.ge.s32 	%p1, %r1, %r7;
	@%p1 bra 	$L__BB0_7;
	cvta.to.global.u64 	%rd9, %rd8;
	cvta.to.global.u64 	%rd10, %rd4;
	cvta.to.global.u64 	%rd11, %rd5;
	mul.wide.s32 	%rd12, %r1, 4;
	add.s64 	%rd13, %rd10, %rd12;
	ld.global.nc.u32 	%r11, [%rd13];
	mul.wide.s32 	%rd14, %r11, 4;
	add.s64 	%rd15, %rd11, %rd14;
	ld.global.nc.u32 	%r15, [%rd15];
	ld.global.nc.u32 	%r3, [%rd15+4];
	add.s64 	%rd1, %rd9, %rd12;
	mov.b32 	%r12, -1;
	st.global.u32 	[%rd1], %r12;
	setp.ge.s32 	%p2, %r15, %r3;
	@%p2 bra 	$L__BB0_6;
	cvta.to.global.u64 	%rd2, %rd6;
	cvta.to.global.u64 	%rd3, %rd7;
	bra.uni 	$L__BB0_4;
$L__BB0_3:
	add.s32 	%r15, %r15, 1;
	setp.eq.s32 	%p5, %r15, %r3;
	@%p5 bra 	$L__BB0_6;
$L__BB0_4:
	mul.wide.s32 	%rd16, %r15, 4;
	add.s64 	%rd17, %rd2, %rd16;
	ld.global.nc.u32 	%r6, [%rd17];
	cvt.s64.s32 	%rd18, %r6;
	add.s64 	%rd19, %rd3, %rd18;
	ld.global.nc.u8 	%rs1, [%rd19];
	cvt.u16.u8 	%rs2, %rs1;
	setp.eq.s16 	%p3, %rs2, 0;
	@%p3 bra 	$L__BB0_3;
	st.global.u32 	[%rd1], %r6;
	setp.ne.s32 	%p4, %r6, -1;
	@%p4 bra 	$L__BB0_7;
$L__BB0_6:
	add.u64 	%rd20, %SP, 0;
	add.u64 	%rd21, %SPL, 0;
	st.local.u32 	[%rd21], %r1;
	mov.u64 	%rd22, $str;
	cvta.global.u64 	%rd23, %rd22;
	{ // callseq 0, 0
	.param .b64 param0;
	st.param.b64 	[param0], %rd23;
	.param .b64 param1;
	st.param.b64 	[param1], %rd20;
	.param .b32 retval0;
	call.uni (retval0), 
	vprintf, 
	(
	param0, 
	param1
	);
	ld.param.b32 	%r13, [retval0];
	} // callseq 0
$L__BB0_7:
	ret;

}


// ===== COMPILED SASS (sm_100) =====

	.target	sm_100

	.elftype	@"ET_EXEC"


//--------------------- .note.nv.tkinfo           --------------------------
	.section	.note.nv.tkinfo,"",@"SHT_NOTE"
	.sectionflags	@"SHF_NOTE_NV_TKINFO"
	.tkinfo
        /*0018*/ 	.word	0x00000002
        /*0030*/ 	.string	""
        /*0030*/ 	.string	"ptxas"
        /*0030*/ 	.string	"Cuda compilation tools, release 13.0, V13.0.88"
        /*0030*/ 	.string	"Build cuda_13.0.r13.0/compiler.36424714_0"
        /*0030*/ 	.string	"-arch sm_100 -m 64 "



//--------------------- .note.nv.cuinfo           --------------------------
	.section	.note.nv.cuinfo,"",@"SHT_NOTE"
	.sectionflags	@"SHF_NOTE_NV_CUINFO"
        /*0018*/ 	.short	0x0002
        /*001a*/ 	.short	0x0064
        /*001c*/ 	.short	0x0082
	.zero		2


//--------------------- .nv.info                  --------------------------
	.section	.nv.info,"",@"SHT_CUDA_INFO"
	.align	4


	//----- nvinfo : EIATTR_REGCOUNT
	.align		4
        /*0000*/ 	.byte	0x04, 0x2f
        /*0002*/ 	.short	(.L_2 - .L_1)
	.align		4
.L_1:
        /*0004*/ 	.word	index@(get_nhood_idx)
        /*0008*/ 	.word	0x00000018


	//----- nvinfo : EIATTR_FRAME_SIZE
	.align		4
.L_2:
        /*000c*/ 	.byte	0x04, 0x11
        /*000e*/ 	.short	(.L_4 - .L_3)
	.align		4
.L_3:
        /*0010*/ 	.word	index@(get_nhood_idx)
        /*0014*/ 	.word	0x00000008


	//----- nvinfo : EIATTR_MIN_STACK_SIZE
	.align		4
.L_4:
        /*0018*/ 	.byte	0x04, 0x12
        /*001a*/ 	.short	(.L_6 - .L_5)
	.align		4
.L_5:
        /*001c*/ 	.word	index@(get_nhood_idx)
        /*0020*/ 	.word	0x00000008
.L_6:


//--------------------- .nv.compat                --------------------------
	.section	.nv.compat,"",@"SHT_CUDA_COMPAT_INFO"
	.align	4
        /*0000*/ 	.byte	0x02, 0x09, 0x00, 0x00, 0x02, 0x02, 0x01, 0x00, 0x02, 0x05, 0x05, 0x00, 0x03, 0x07, 0x01, 0x01
        /*0010*/ 	.byte	0x02, 0x03, 0x00, 0x00, 0x02, 0x06, 0x01, 0x00, 0x04, 0x0b, 0x08, 0x00, 0x09, 0x00, 0x00, 0x00
        /*0020*/ 	.byte	0x00, 0x00, 0x00, 0x00


//--------------------- .nv.info.get_nhood_idx    --------------------------
	.section	.nv.info.get_nhood_idx,"",@"SHT_CUDA_INFO"
	.sectionflags	@""
	.align	4


	//----- nvinfo : EIATTR_CUDA_API_VERSION
	.align		4
        /*0000*/ 	.byte	0x04, 0x37
        /*0002*/ 	.short	(.L_8 - .L_7)
.L_7:
        /*0004*/ 	.word	0x00000082


	//----- nvinfo : EIATTR_KPARAM_INFO
	.align		4
.L_8:
        /*0008*/ 	.byte	0x04, 0x17
        /*000a*/ 	.short	(.L_10 - .L_9)
.L_9:
        /*000c*/ 	.word	0x00000000
        /*0010*/ 	.short	0x0005
        /*0012*/ 	.short	0x0028
        /*0014*/ 	.byte	0x00, 0xf0, 0x11, 0x00


	//----- nvinfo : EIATTR_KPARAM_INFO
	.align		4
.L_10:
        /*0018*/ 	.byte	0x04, 0x17
        /*001a*/ 	.short	(.L_12 - .L_11)
.L_11:
        /*001c*/ 	.word	0x00000000
        /*0020*/ 	.short	0x0004
        /*0022*/ 	.short	0x0020
        /*0024*/ 	.byte	0x00, 0xf5, 0x21, 0x00


	//----- nvinfo : EIATTR_KPARAM_INFO
	.align		4
.L_12:
        /*0028*/ 	.byte	0x04, 0x17
        /*002a*/ 	.short	(.L_14 - .L_13)
.L_13:
        /*002c*/ 	.word	0x00000000
        /*0030*/ 	.short	0x0003
        /*0032*/ 	.short	0x0018
        /*0034*/ 	.byte	0x00, 0xf5, 0x21, 0x00


	//----- nvinfo : EIATTR_KPARAM_INFO
	.align		4
.L_14:
        /*0038*/ 	.byte	0x04, 0x17
        /*003a*/ 	.short	(.L_16 - .L_15)
.L_15:
        /*003c*/ 	.word	0x00000000
        /*0040*/ 	.short	0x0002
        /*0042*/ 	.short	0x0010
        /*0044*/ 	.byte	0x00, 0xf5, 0x21, 0x00


	//----- nvinfo : EIATTR_KPARAM_INFO
	.align		4
.L_16:
        /*0048*/ 	.byte	0x04, 0x17
        /*004a*/ 	.short	(.L_18 - .L_17)
.L_17:
        /*004c*/ 	.word	0x00000000
        /*0050*/ 	.short	0x0001
        /*0052*/ 	.short	0x0008
        /*0054*/ 	.byte	0x00, 0xf5, 0x21, 0x00


	//----- nvinfo : EIATTR_KPARAM_INFO
	.align		4
.L_18:
        /*0058*/ 	.byte	0x04, 0x17
        /*005a*/ 	.short	(.L_20 - .L_19)
.L_19:
        /*005c*/ 	.word	0x00000000
        /*0060*/ 	.short	0x0000
        /*0062*/ 	.short	0x0000
        /*0064*/ 	.byte	0x00, 0xf5, 0x21, 0x00


	//----- nvinfo : EIATTR_SPARSE_MMA_MASK
	.align		4
.L_20:
        /*0068*/ 	.byte	0x03, 0x50
        /*006a*/ 	.short	0x0000


	//----- nvinfo : EIATTR_MAXREG_COUNT
	.align		4
        /*006c*/ 	.byte	0x03, 0x1b
        /*006e*/ 	.short	0x00ff


	//----- nvinfo : EIATTR_EXTERNS
	.align		4
        /*0070*/ 	.byte	0x04, 0x0f
        /*0072*/ 	.short	(.L_22 - .L_21)


	//   ....[0]....
	.align		4
.L_21:
        /*0074*/ 	.word	index@(vprintf)


	//----- nvinfo : EIATTR_MERCURY_ISA_VERSION
	.align		4
.L_22:
        /*0078*/ 	.byte	0x03, 0x5f
        /*007a*/ 	.short	0x0101


	//----- nvinfo : EIATTR_VRC_CTA_INIT_COUNT
	.align		4
        /*007c*/ 	.byte	0x02, 0x4a
	.zero		1
	.zero		1


	//----- nvinfo : EIATTR_SYSCALL_OFFSETS
	.align		4
        /*0080*/ 	.byte	0x04, 0x46
        /*0082*/ 	.short	(.L_24 - .L_23)


	//   ....[0]....
.L_23:
        /*0084*/ 	.word	0x00000440


	//----- nvinfo : EIATTR_EXIT_INSTR_OFFSETS
	.align		4
.L_24:
        /*0088*/ 	.byte	0x04, 0x1c
        /*008a*/ 	.short	(.L_26 - .L_25)


	//   ....[0]....
.L_25:
        /*008c*/ 	.word	0x000000c0


	//   ....[1]....
        /*0090*/ 	.word	0x000003a0


	//   ....[2]....
        /*0094*/ 	.word	0x00000450


	//----- nvinfo : EIATTR_CRS_STACK_SIZE
	.align		4
.L_26:
        /*0098*/ 	.byte	0x04, 0x1e
        /*009a*/ 	.short	(.L_28 - .L_27)
.L_27:
        /*009c*/ 	.word	0x00000000


	//----- nvinfo : EIATTR_CBANK_PARAM_SIZE
	.align		4
.L_28:
        /*00a0*/ 	.byte	0x03, 0x19
        /*00a2*/ 	.short	0x002c


	//----- nvinfo : EIATTR_PARAM_CBANK
	.align		4
        /*00a4*/ 	.byte	0x04, 0x0a
        /*00a6*/ 	.short	(.L_30 - .L_29)
	.align		4
.L_29:
        /*00a8*/ 	.word	index@(.nv.constant0.get_nhood_idx)
        /*00ac*/ 	.short	0x0380
        /*00ae*/ 	.short	0x002c


	//----- nvinfo : EIATTR_SW_WAR
	.align		4
.L_30:
        /*00b0*/ 	.byte	0x04, 0x36
        /*00b2*/ 	.short	(.L_32 - .L_31)
.L_31:
        /*00b4*/ 	.word	0x00000008
.L_32:


//--------------------- .nv.callgraph             --------------------------
	.section	.nv.callgraph,"",@"SHT_CUDA_CALLGRAPH"
	.align	4
	.sectionentsize	8
	.align		4
        /*0000*/ 	.word	0x00000000
	.align		4
        /*0004*/ 	.word	0xffffffff
	.align		4
        /*0008*/ 	.word	index@(get_nhood_idx)
	.align		4
        /*000c*/ 	.word	index@(vprintf)
	.align		4
        /*0010*/ 	.word	0x00000000
	.align		4
        /*0014*/ 	.word	0xfffffffe
	.align		4
        /*0018*/ 	.word	0x00000000
	.align		4
        /*001c*/ 	.word	0xfffffffd
	.align		4
        /*0020*/ 	.word	0x00000000
	.align		4
        /*0024*/ 	.word	0xfffffffc


//--------------------- .nv.constant4             --------------------------
	.section	.nv.constant4,"a",@progbits
	.align	8
	.align		8
.nv.constant4:
        /*0000*/ 	.dword	vprintf
	.align		8
        /*0008*/ 	.dword	$str


//--------------------- .text.get_nhood_idx       --------------------------
	.section	.text.get_nhood_idx,"ax",@progbits
	.align	128
        .global         get_nhood_idx
        .type           get_nhood_idx,@function
        .size           get_nhood_idx,(.L_x_7 - get_nhood_idx)
        .other          get_nhood_idx,@"STO_CUDA_ENTRY STV_DEFAULT"
get_nhood_idx:
.text.get_nhood_idx:
[----:B------:R-:W0:Y:S01]  /*0000*/  LDC R1, c[0x0][0x37c] ;  /* 0x0000df00ff017b82 */ /* 0x000e220000000800 */
[----:B------:R-:W1:Y:S01]  /*0010*/  S2R R3, SR_TID.X ;  /* 0x0000000000037919 */ /* 0x000e620000002100 */
[----:B------:R-:W2:Y:S06]  /*0020*/  LDCU UR5, c[0x0][0x2fc] ;  /* 0x00005f80ff0577ac */ /* 0x000eac0008000800 */
[----:B------:R-:W1:Y:S01]  /*0030*/  S2UR UR6, SR_CTAID.X ;  /* 0x00000000000679c3 */ /* 0x000e620000002500 */
[----:B0-----:R-:W-:Y:S01]  /*0040*/  VIADD R1, R1, 0xfffffff8 ;  /* 0xfffffff801017836 */ /* 0x001fe20000000000 */
[----:B------:R-:W0:Y:S01]  /*0050*/  LDCU UR7, c[0x0][0x3a8] ;  /* 0x00007500ff0777ac */ /* 0x000e220008000800 */
[----:B------:R-:W3:Y:S05]  /*0060*/  LDCU UR4, c[0x0][0x2f8] ;  /* 0x00005f00ff0477ac */ /* 0x000eea0008000800 */
[----:B------:R-:W1:Y:S01]  /*0070*/  LDC R0, c[0x0][0x360] ;  /* 0x0000d800ff007b82 */ /* 0x000e620000000800 */
[----:B---3--:R-:W-:-:S05]  /*0080*/  IADD3 R6, P1, PT, R1, UR4, RZ ;  /* 0x0000000401067c10 */ /* 0x008fca000ff3e0ff */
[----:B--2---:R-:W-:Y:S02]  /*0090*/  IMAD.X R7, RZ, RZ, UR5, P1 ;  /* 0x00000005ff077e24 */ /* 0x004fe400088e06ff */
[----:B-1----:R-:W-:-:S05]  /*00a0*/  IMAD R0, R0, UR6, R3 ;  /* 0x0000000600007c24 */ /* 0x002fca000f8e0203 */
[----:B0-----:R-:W-:-:S13]  /*00b0*/  ISETP.GE.AND P0, PT, R0, UR7, PT ;  /* 0x0000000700007c0c */ /* 0x001fda000bf06270 */
[----:B------:R-:W-:Y:S05]  /*00c0*/  @P0 EXIT ;  /* 0x000000000000094d */ /* 0x000fea0003800000 */
[----:B------:R-:W0:Y:S01]  /*00d0*/  LDC.64 R4, c[0x0][0x380] ;  /* 0x0000e000ff047b82 */ /* 0x000e220000000a00 */
[----:B------:R-:W1:Y:S07]  /*00e0*/  LDCU.64 UR4, c[0x0][0x358] ;  /* 0x00006b00ff0477ac */ /* 0x000e6e0008000a00 */
[----:B------:R-:W2:Y:S08]  /*00f0*/  LDC.64 R8, c[0x0][0x388] ;  /* 0x0000e200ff087b82 */ /* 0x000eb00000000a00 */
[----:B------:R-:W3:Y:S01]  /*0100*/  LDC.64 R2, c[0x0][0x3a0] ;  /* 0x0000e800ff027b82 */ /* 0x000ee20000000a00 */
[----:B------:R-:W-:Y:S01]  /*0110*/  IMAD.MOV.U32 R11, RZ, RZ, -0x1 ;  /* 0xffffffffff0b7424 */ /* 0x000fe200078e00ff */
[----:B------:R-:W4:Y:S01]  /*0120*/  LDCU.64 UR8, c[0x0][0x398] ;  /* 0x00007300ff0877ac */ /* 0x000f220008000a00 */
[----:B0-----:R-:W-:-:S06]  /*0130*/  IMAD.WIDE R4, R0, 0x4, R4 ;  /* 0x0000000400047825 */ /* 0x001fcc00078e0204 */
[----:B-1----:R-:W2:Y:S02]  /*0140*/  LDG.E.CONSTANT R5, desc[UR4][R4.64] ;  /* 0x0000000404057981 */ /* 0x002ea4000c1e9900 */
[----:B--2---:R-:W-:-:S05]  /*0150*/  IMAD.WIDE R8, R5, 0x4, R8 ;  /* 0x0000000405087825 */ /* 0x004fca00078e0208 */
[----:B------:R-:W2:Y:S04]  /*0160*/  LDG.E.CONSTANT R10, desc[UR4][R8.64] ;  /* 0x00000004080a7981 */ /* 0x000ea8000c1e9900 */
[----:B------:R-:W2:Y:S01]  /*0170*/  LDG.E.CONSTANT R13, desc[UR4][R8.64+0x4] ;  /* 0x00000404080d7981 */ /* 0x000ea2000c1e9900 */
[----:B---3--:R-:W-:Y:S01]  /*0180*/  IMAD.WIDE R2, R0, 0x4, R2 ;  /* 0x0000000400027825 */ /* 0x008fe200078e0202 */
[----:B------:R-:W-:Y:S04]  /*0190*/  BSSY.RECONVERGENT B0, `(.L_x_0) ;  /* 0x0000022000007945 */ /* 0x000fe80003800200 */
[----:B------:R0:W-:Y:S01]  /*01a0*/  STG.E desc[UR4][R2.64], R11 ;  /* 0x0000000b02007986 */ /* 0x0001e2000c101904 */
[----:B--2---:R-:W-:-:S13]  /*01b0*/  ISETP.GE.AND P0, PT, R10, R13, PT ;  /* 0x0000000d0a00720c */ /* 0x004fda0003f06270 */
[----:B0---4-:R-:W-:Y:S05]  /*01c0*/  @P0 BRA `(.L_x_1) ;  /* 0x0000000000780947 */ /* 0x011fea0003800000 */
[----:B------:R-:W0:Y:S01]  /*01d0*/  LDC.64 R4, c[0x0][0x390] ;  /* 0x0000e400ff047b82 */ /* 0x000e220000000a00 */
[----:B------:R-:W-:Y:S01]  /*01e0*/  IMAD.MOV.U32 R15, RZ, RZ, R10 ;  /* 0x000000ffff0f7224 */ /* 0x000fe200078e000a */
[----:B------:R-:W1:Y:S06]  /*01f0*/  LDCU.64 UR6, c[0x0][0x398] ;  /* 0x00007300ff0677ac */ /* 0x000e6c0008000a00 */
[----:B------:R-:W2:Y:S01]  /*0200*/  LDC.64 R10, c[0x0][0x390] ;  /* 0x0000e400ff0a7b82 */ /* 0x000ea20000000a00 */
[----:B0-----:R-:W-:-:S06]  /*0210*/  IMAD.WIDE R4, R15, 0x4, R4 ;  /* 0x000000040f047825 */ /* 0x001fcc00078e0204 */
[----:B------:R-:W1:Y:S02]  /*0220*/  LDG.E.CONSTANT R5, desc[UR4][R4.64] ;  /* 0x0000000404057981 */ /* 0x000e64000c1e9900 */
[----:B-1----:R-:W-:-:S04]  /*0230*/  IADD3 R8, P0, PT, R5, UR6, RZ ;  /* 0x0000000605087c10 */ /* 0x002fc8000ff1e0ff */
[----:B------:R-:W-:-:S05]  /*0240*/  LEA.HI.X.SX32 R9, R5, UR7, 0x1, P0 ;  /* 0x0000000705097c11 */ /* 0x000fca00080f0eff */
[----:B------:R-:W3:Y:S01]  /*0250*/  LDG.E.U8.CONSTANT R8, desc[UR4][R8.64] ;  /* 0x0000000408087981 */ /* 0x000ee2000c1e9100 */
[----:B------:R-:W-:Y:S01]  /*0260*/  BSSY.RELIABLE B1, `(.L_x_2) ;  /* 0x0000011000017945 */ /* 0x000fe20003800100 */
[----:B---3--:R-:W-:-:S13]  /*0270*/  ISETP.NE.AND P0, PT, R8, RZ, PT ;  /* 0x000000ff0800720c */ /* 0x008fda0003f05270 */
[----:B--2---:R-:W-:Y:S05]  /*0280*/  @P0 BRA `(.L_x_3) ;  /* 0x0000000000380947 */ /* 0x004fea0003800000 */
[----:B------:R-:W-:Y:S01]  /*0290*/  BSSY.RELIABLE B2, `(.L_x_3) ;  /* 0x000000d000027945 */ /* 0x000fe20003800100 */
.L_x_4:
[----:B------:R-:W-:-:S05]  /*02a0*/  VIADD R15, R15, 0x1 ;  /* 0x000000010f0f7836 */ /* 0x000fca0000000000 */
[----:B------:R-:W-:-:S13]  /*02b0*/  ISETP.NE.AND P0, PT, R15, R13, PT ;  /* 0x0000000d0f00720c */ /* 0x000fda0003f05270 */
[----:B------:R-:W-:Y:S05]  /*02c0*/  @!P0 BREAK.RELIABLE B2 ;  /* 0x0000000000028942 */ /* 0x000fea0003800100 */
[----:B------:R-:W-:Y:S05]  /*02d0*/  @!P0 BREAK.RELIABLE B1 ;  /* 0x0000000000018942 */ /* 0x000fea0003800100 */
[----:B------:R-:W-:Y:S05]  /*02e0*/  @!P0 BRA `(.L_x_1) ;  /* 0x0000000000308947 */ /* 0x000fea0003800000 */
[----:B------:R-:W-:-:S06]  /*02f0*/  IMAD.WIDE R4, R15, 0x4, R10 ;  /* 0x000000040f047825 */ /* 0x000fcc00078e020a */
[----:B------:R-:W2:Y:S02]  /*0300*/  LDG.E.CONSTANT R5, desc[UR4][R4.64] ;  /* 0x0000000404057981 */ /* 0x000ea4000c1e9900 */
[----:B--2---:R-:W-:-:S04]  /*0310*/  IADD3 R8, P0, PT, R5, UR8, RZ ;  /* 0x0000000805087c10 */ /* 0x004fc8000ff1e0ff */
[----:B------:R-:W-:-:S05]  /*0320*/  LEA.HI.X.SX32 R9, R5, UR9, 0x1, P0 ;  /* 0x0000000905097c11 */ /* 0x000fca00080f0eff */
[----:B------:R-:W2:Y:S02]  /*0330*/  LDG.E.U8.CONSTANT R8, desc[UR4][R8.64] ;  /* 0x0000000408087981 */ /* 0x000ea4000c1e9100 */
[----:B--2---:R-:W-:-:S13]  /*0340*/  ISETP.NE.AND P0, PT, R8, RZ, PT ;  /* 0x000000ff0800720c */ /* 0x004fda0003f05270 */
[----:B------:R-:W-:Y:S05]  /*0350*/  @!P0 BRA `(.L_x_4) ;  /* 0xfffffffc00d08947 */ /* 0x000fea000383ffff */
[----:B------:R-:W-:Y:S05]  /*0360*/  BSYNC.RELIABLE B2 ;  /* 0x0000000000027941 */ /* 0x000fea0003800100 */
.L_x_3:
[----:B------:R-:W-:Y:S05]  /*0370*/  BSYNC.RELIABLE B1 ;  /* 0x0000000000017941 */ /* 0x000fea0003800100 */
.L_x_2:
[----:B------:R-:W-:Y:S01]  /*0380*/  ISETP.NE.AND P0, PT, R5, -0x1, PT ;  /* 0xffffffff0500780c */ /* 0x000fe20003f05270 */
[----:B------:R0:W-:-:S12]  /*0390*/  STG.E desc[UR4][R2.64], R5 ;  /* 0x0000000502007986 */ /* 0x0001d8000c101904 */
[----:B0-----:R-:W-:Y:S05]  /*03a0*/  @P0 EXIT ;  /* 0x000000000000094d */ /* 0x001fea0003800000 */
.L_x_1:
[----:B------:R-:W-:Y:S05]  /*03b0*/  BSYNC.RECONVERGENT B0 ;  /* 0x0000000000007941 */ /* 0x000fea0003800200 */
.L_x_0:
[----:B------:R-:W-:Y:S05]  /*03c0*/  WARPSYNC.ALL ;  /* 0x0000000000007948 */ /* 0x000fea0003800000 */
[----:B------:R-:W-:Y:S01]  /*03d0*/  MOV R2, 0x0 ;  /* 0x0000000000027802 */ /* 0x000fe20000000f00 */
[----:B------:R0:W-:Y:S01]  /*03e0*/  STL [R1], R0 ;  /* 0x0000000001007387 */ /* 0x0001e20000100800 */
[----:B------:R-:W1:Y:S04]  /*03f0*/  LDCU.64 UR4, c[0x4][0x8] ;  /* 0x01000100ff0477ac */ /* 0x000e680008000a00 */
[----:B------:R-:W2:Y:S01]  /*0400*/  LDC.64 R2, c[0x4][R2] ;  /* 0x0100000002027b82 */ /* 0x000ea20000000a00 */
[----:B-1----:R-:W-:-:S02]  /*0410*/  IMAD.U32 R4, RZ, RZ, UR4 ;  /* 0x00000004ff047e24 */ /* 0x002fc4000f8e00ff */
[----:B0-----:R-:W-:-:S07]  /*0420*/  IMAD.U32 R5, RZ, RZ, UR5 ;  /* 0x00000005ff057e24 */ /* 0x001fce000f8e00ff */
[----:B------:R-:W-:-:S07]  /*0430*/  LEPC R20, `(.L_x_5) ;  /* 0x000000001014794e */ /* 0x000fce0000000000 */
[----:B--2---:R-:W-:Y:S05]  /*0440*/  CALL.ABS.NOINC R2 ;  /* 0x0000000002007343 */ /* 0x004fea0003c00000 */
.L_x_5:
[----:B------:R-:W-:Y:S05]  /*0450*/  EXIT ;  /* 0x000000000000794d */ /* 0x000fea0003800000 */
.L_x_6:
[----:B------:R-:W-:-:S00]  /*0460*/  BRA `(.L_x_6) ;  /* 0xfffffffc00fc7947 */ /* 0x000fc0000383ffff */
[----:B------:R-:W-:-:S00]  /*0470*/  NOP ;  /* 0x0000000000007918 */ /* 0x000fc00000000000 */
        /* <DEDUP_REMOVED lines=8> */
.L_x_7:


//--------------------- .nv.global.init           --------------------------
	.section	.nv.global.init,"aw",@progbits
.nv.global.init:
	.type		$str,@object
	.size		$str,(.L_0 - $str)
$str:
        /*0000*/ 	.byte	0x55, 0x6e, 0x72, 0x65, 0x73, 0x6f, 0x6c, 0x76, 0x65, 0x64, 0x20, 0x6e, 0x6f, 0x64, 0x65, 0x3a
        /*0010*/ 	.byte	0x20, 0x25, 0x64, 0x0a, 0x00
.L_0:


//--------------------- .nv.shared.reserved.0     --------------------------
	.section	.nv.shared.reserved.0,"aw",@nobits
	.weak		__nv_reservedSMEM_offset_0_alias
	.size		__nv_reservedSMEM_offset_0_alias, 0, 64
	.other		__nv_reservedSMEM_offset_0_alias,@"STO_CUDA_RESERVED_SHARED STV_DEFAULT"
__nv_reservedSMEM_offset_0_alias:
	.zero		0
	.zero		64


//--------------------- .nv.constant0.get_nhood_idx --------------------------
	.section	.nv.constant0.get_nhood_idx,"a",@progbits
	.sectionflags	@""
	.align	4
.nv.constant0.get_nhood_idx:
	.zero		940


//--------------------- SYMBOLS --------------------------

	.type		.nv.reservedSmem.offset0,@object
	.size		.nv.reservedSmem.offset0,0x4
	.type		vprintf,@function
